//
// Generated by NVIDIA NVVM Compiler
//
// Compiler Build ID: CL-36424714
// Cuda compilation tools, release 13.0, V13.0.88
// Based on NVVM 20.0.0
//

.version 9.0
.target sm_100
.address_size 64

	// .globl	_Z9reduceSumPKfPfi
// _ZZ9reduceSumPKfPfiE10shared_mem has been demoted

.visible .entry _Z9reduceSumPKfPfi(
	.param .u64 .ptr .align 1 _Z9reduceSumPKfPfi_param_0,
	.param .u64 .ptr .align 1 _Z9reduceSumPKfPfi_param_1,
	.param .u32 _Z9reduceSumPKfPfi_param_2
)
{
	.reg .pred 	%p<11>;
	.reg .b32 	%r<37>;
	.reg .b32 	%f<29>;
	.reg .b64 	%rd<19>;
	// demoted variable
	.shared .align 4 .b8 _ZZ9reduceSumPKfPfiE10shared_mem[1024];
	ld.param.u64 	%rd7, [_Z9reduceSumPKfPfi_param_0];
	ld.param.u64 	%rd6, [_Z9reduceSumPKfPfi_param_1];
	ld.param.u32 	%r15, [_Z9reduceSumPKfPfi_param_2];
	cvta.to.global.u64 	%rd1, %rd7;
	mov.u32 	%r1, %tid.x;
	mov.u32 	%r36, %ntid.x;
	setp.ge.s32 	%p1, %r1, %r15;
	mov.f32 	%f28, 0f00000000;
	@%p1 bra 	$L__BB0_6;
	add.s32 	%r16, %r1, %r36;
	max.u32 	%r17, %r15, %r16;
	setp.lt.u32 	%p2, %r16, %r15;
	selp.u32 	%r18, 1, 0, %p2;
	add.s32 	%r19, %r16, %r18;
	sub.s32 	%r20, %r17, %r19;
	div.u32 	%r21, %r20, %r36;
	add.s32 	%r3, %r21, %r18;
	and.b32  	%r22, %r3, 3;
	setp.eq.s32 	%p3, %r22, 3;
	mov.f32 	%f28, 0f00000000;
	mov.u32 	%r34, %r1;
	@%p3 bra 	$L__BB0_4;
	mul.wide.u32 	%rd8, %r1, 4;
	add.s64 	%rd18, %rd1, %rd8;
	mul.wide.u32 	%rd3, %r36, 4;
	add.s32 	%r23, %r3, 1;
	and.b32  	%r24, %r23, 3;
	neg.s32 	%r32, %r24;
	mov.f32 	%f28, 0f00000000;
	mov.u32 	%r34, %r1;
$L__BB0_3:
	.pragma "nounroll";
	ld.global.f32 	%f12, [%rd18];
	add.f32 	%f28, %f28, %f12;
	add.s32 	%r34, %r34, %r36;
	add.s64 	%rd18, %rd18, %rd3;
	add.s32 	%r32, %r32, 1;
	setp.ne.s32 	%p4, %r32, 0;
	@%p4 bra 	$L__BB0_3;
$L__BB0_4:
	setp.lt.u32 	%p5, %r3, 3;
	@%p5 bra 	$L__BB0_6;
$L__BB0_5:
	mul.wide.u32 	%rd9, %r34, 4;
	add.s64 	%rd10, %rd1, %rd9;
	ld.global.f32 	%f13, [%rd10];
	add.f32 	%f14, %f28, %f13;
	add.s32 	%r25, %r34, %r36;
	mul.wide.u32 	%rd11, %r25, 4;
	add.s64 	%rd12, %rd1, %rd11;
	ld.global.f32 	%f15, [%rd12];
	add.f32 	%f16, %f14, %f15;
	add.s32 	%r26, %r25, %r36;
	mul.wide.u32 	%rd13, %r26, 4;
	add.s64 	%rd14, %rd1, %rd13;
	ld.global.f32 	%f17, [%rd14];
	add.f32 	%f18, %f16, %f17;
	add.s32 	%r27, %r26, %r36;
	mul.wide.u32 	%rd15, %r27, 4;
	add.s64 	%rd16, %rd1, %rd15;
	ld.global.f32 	%f19, [%rd16];
	add.f32 	%f28, %f18, %f19;
	add.s32 	%r34, %r27, %r36;
	setp.lt.s32 	%p6, %r34, %r15;
	@%p6 bra 	$L__BB0_5;
$L__BB0_6:
	shl.b32 	%r28, %r1, 2;
	mov.u32 	%r29, _ZZ9reduceSumPKfPfiE10shared_mem;
	add.s32 	%r12, %r29, %r28;
	st.shared.f32 	[%r12], %f28;
	bar.sync 	0;
	setp.lt.u32 	%p7, %r36, 2;
	@%p7 bra 	$L__BB0_10;
$L__BB0_7:
	shr.u32 	%r14, %r36, 1;
	setp.ge.u32 	%p8, %r1, %r14;
	@%p8 bra 	$L__BB0_9;
	shl.b32 	%r30, %r14, 2;
	add.s32 	%r31, %r12, %r30;
	ld.shared.f32 	%f20, [%r31];
	ld.shared.f32 	%f21, [%r12];
	add.f32 	%f22, %f20, %f21;
	st.shared.f32 	[%r12], %f22;
$L__BB0_9:
	bar.sync 	0;
	setp.gt.u32 	%p9, %r36, 3;
	mov.u32 	%r36, %r14;
	@%p9 bra 	$L__BB0_7;
$L__BB0_10:
	setp.ne.s32 	%p10, %r1, 0;
	@%p10 bra 	$L__BB0_12;
	ld.shared.f32 	%f23, [_ZZ9reduceSumPKfPfiE10shared_mem];
	cvta.to.global.u64 	%rd17, %rd6;
	st.global.f32 	[%rd17], %f23;
$L__BB0_12:
	ret;

}


// ===== COMPILED SASS (sm_100) =====

	.target	sm_100

	.elftype	@"ET_EXEC"


//--------------------- .note.nv.tkinfo           --------------------------
	.section	.note.nv.tkinfo,"",@"SHT_NOTE"
	.sectionflags	@"SHF_NOTE_NV_TKINFO"
	.tkinfo
        /*0018*/ 	.word	0x00000002
        /*0030*/ 	.string	""
        /*0030*/ 	.string	"ptxas"
        /*0030*/ 	.string	"Cuda compilation tools, release 13.0, V13.0.88"
        /*0030*/ 	.string	"Build cuda_13.0.r13.0/compiler.36424714_0"
        /*0030*/ 	.string	"-arch sm_100 -m 64 "



//--------------------- .note.nv.cuinfo           --------------------------
	.section	.note.nv.cuinfo,"",@"SHT_NOTE"
	.sectionflags	@"SHF_NOTE_NV_CUINFO"
        /*0018*/ 	.short	0x0002
        /*001a*/ 	.short	0x0064
        /*001c*/ 	.short	0x0082
	.zero		2


//--------------------- .nv.info                  --------------------------
	.section	.nv.info,"",@"SHT_CUDA_INFO"
	.align	4


	//----- nvinfo : EIATTR_REGCOUNT
	.align		4
        /*0000*/ 	.byte	0x04, 0x2f
        /*0002*/ 	.short	(.L_1 - .L_0)
	.align		4
.L_0:
        /*0004*/ 	.word	index@(_Z9reduceSumPKfPfi)
        /*0008*/ 	.word	0x00000012


	//----- nvinfo : EIATTR_FRAME_SIZE
	.align		4
.L_1:
        /*000c*/ 	.byte	0x04, 0x11
        /*000e*/ 	.short	(.L_3 - .L_2)
	.align		4
.L_2:
        /*0010*/ 	.word	index@(_Z9reduceSumPKfPfi)
        /*0014*/ 	.word	0x00000000


	//----- nvinfo : EIATTR_MIN_STACK_SIZE
	.align		4
.L_3:
        /*0018*/ 	.byte	0x04, 0x12
        /*001a*/ 	.short	(.L_5 - .L_4)
	.align		4
.L_4:
        /*001c*/ 	.word	index@(_Z9reduceSumPKfPfi)
        /*0020*/ 	.word	0x00000000
.L_5:


//--------------------- .nv.compat                --------------------------
	.section	.nv.compat,"",@"SHT_CUDA_COMPAT_INFO"
	.align	4
        /*0000*/ 	.byte	0x02, 0x09, 0x00, 0x00, 0x02, 0x02, 0x01, 0x00, 0x02, 0x05, 0x05, 0x00, 0x03, 0x07, 0x01, 0x01
        /*0010*/ 	.byte	0x02, 0x03, 0x00, 0x00, 0x02, 0x06, 0x01, 0x00, 0x04, 0x0b, 0x08, 0x00, 0x09, 0x00, 0x00, 0x00
        /*0020*/ 	.byte	0x00, 0x00, 0x00, 0x00


//--------------------- .nv.info._Z9reduceSumPKfPfi --------------------------
	.section	.nv.info._Z9reduceSumPKfPfi,"",@"SHT_CUDA_INFO"
	.sectionflags	@""
	.align	4


	//----- nvinfo : EIATTR_CUDA_API_VERSION
	.align		4
        /*0000*/ 	.byte	0x04, 0x37
        /*0002*/ 	.short	(.L_7 - .L_6)
.L_6:
        /*0004*/ 	.word	0x00000082


	//----- nvinfo : EIATTR_KPARAM_INFO
	.align		4
.L_7:
        /*0008*/ 	.byte	0x04, 0x17
        /*000a*/ 	.short	(.L_9 - .L_8)
.L_8:
        /*000c*/ 	.word	0x00000000
        /*0010*/ 	.short	0x0002
        /*0012*/ 	.short	0x0010
        /*0014*/ 	.byte	0x00, 0xf0, 0x11, 0x00


	//----- nvinfo : EIATTR_KPARAM_INFO
	.align		4
.L_9:
        /*0018*/ 	.byte	0x04, 0x17
        /*001a*/ 	.short	(.L_11 - .L_10)
.L_10:
        /*001c*/ 	.word	0x00000000
        /*0020*/ 	.short	0x0001
        /*0022*/ 	.short	0x0008
        /*0024*/ 	.byte	0x00, 0xf5, 0x21, 0x00


	//----- nvinfo : EIATTR_KPARAM_INFO
	.align		4
.L_11:
        /*0028*/ 	.byte	0x04, 0x17
        /*002a*/ 	.short	(.L_13 - .L_12)
.L_12:
        /*002c*/ 	.word	0x00000000
        /*0030*/ 	.short	0x0000
        /*0032*/ 	.short	0x0000
        /*0034*/ 	.byte	0x00, 0xf5, 0x21, 0x00


	//----- nvinfo : EIATTR_SPARSE_MMA_MASK
	.align		4
.L_13:
        /*0038*/ 	.byte	0x03, 0x50
        /*003a*/ 	.short	0x0000


	//----- nvinfo : EIATTR_MAXREG_COUNT
	.align		4
        /*003c*/ 	.byte	0x03, 0x1b
        /*003e*/ 	.short	0x00ff


	//----- nvinfo : EIATTR_NUM_BARRIERS
	.align		4
        /*0040*/ 	.byte	0x02, 0x4c
        /*0042*/ 	.byte	0x01
	.zero		1


	//----- nvinfo : EIATTR_MERCURY_ISA_VERSION
	.align		4
        /*0044*/ 	.byte	0x03, 0x5f
        /*0046*/ 	.short	0x0101


	//----- nvinfo : EIATTR_VRC_CTA_INIT_COUNT
	.align		4
        /*0048*/ 	.byte	0x02, 0x4a
	.zero		1
	.zero		1


	//----- nvinfo : EIATTR_EXIT_INSTR_OFFSETS
	.align		4
        /*004c*/ 	.byte	0x04, 0x1c
        /*004e*/ 	.short	(.L_15 - .L_14)


	//   ....[0]....
.L_14:
        /*0050*/ 	.word	0x00000610


	//   ....[1]....
        /*0054*/ 	.word	0x00000680


	//----- nvinfo : EIATTR_CRS_STACK_SIZE
	.align		4
.L_15:
        /*0058*/ 	.byte	0x04, 0x1e
        /*005a*/ 	.short	(.L_17 - .L_16)
.L_16:
        /*005c*/ 	.word	0x00000000


	//----- nvinfo : EIATTR_CBANK_PARAM_SIZE
	.align		4
.L_17:
        /*0060*/ 	.byte	0x03, 0x19
        /*0062*/ 	.short	0x0014


	//----- nvinfo : EIATTR_PARAM_CBANK
	.align		4
        /*0064*/ 	.byte	0x04, 0x0a
        /*0066*/ 	.short	(.L_19 - .L_18)
	.align		4
.L_18:
        /*0068*/ 	.word	index@(.nv.constant0._Z9reduceSumPKfPfi)
        /*006c*/ 	.short	0x0380
        /*006e*/ 	.short	0x0014


	//----- nvinfo : EIATTR_SW_WAR
	.align		4
.L_19:
        /*0070*/ 	.byte	0x04, 0x36
        /*0072*/ 	.short	(.L_21 - .L_20)
.L_20:
        /*0074*/ 	.word	0x00000008
.L_21:


//--------------------- .nv.callgraph             --------------------------
	.section	.nv.callgraph,"",@"SHT_CUDA_CALLGRAPH"
	.align	4
	.sectionentsize	8
	.align		4
        /*0000*/ 	.word	0x00000000
	.align		4
        /*0004*/ 	.word	0xffffffff
	.align		4
        /*0008*/ 	.word	0x00000000
	.align		4
        /*000c*/ 	.word	0xfffffffe
	.align		4
        /*0010*/ 	.word	0x00000000
	.align		4
        /*0014*/ 	.word	0xfffffffd
	.align		4
        /*0018*/ 	.word	0x00000000
	.align		4
        /*001c*/ 	.word	0xfffffffc


//--------------------- .text._Z9reduceSumPKfPfi  --------------------------
	.section	.text._Z9reduceSumPKfPfi,"ax",@progbits
	.align	128
        .global         _Z9reduceSumPKfPfi
        .type           _Z9reduceSumPKfPfi,@function
        .size           _Z9reduceSumPKfPfi,(.L_x_9 - _Z9reduceSumPKfPfi)
        .other          _Z9reduceSumPKfPfi,@"STO_CUDA_ENTRY STV_DEFAULT"
_Z9reduceSumPKfPfi:
.text._Z9reduceSumPKfPfi:
[----:B------:R-:W-:Y:S01]  /*0000*/  LDC R1, c[0x0][0x37c] ;  /* 0x0000df00ff017b82 */ /* 0x000fe20000000800 */
[----:B------:R-:W0:Y:S01]  /*0010*/  S2R R3, SR_TID.X ;  /* 0x0000000000037919 */ /* 0x000e220000002100 */
[----:B------:R-:W0:Y:S01]  /*0020*/  LDCU UR5, c[0x0][0x390] ;  /* 0x00007200ff0577ac */ /* 0x000e220008000800 */
[----:B------:R-:W-:Y:S01]  /*0030*/  BSSY.RECONVERGENT B0, `(.L_x_0) ;  /* 0x0000049000007945 */ /* 0x000fe20003800200 */
[----:B------:R-:W-:Y:S01]  /*0040*/  IMAD.MOV.U32 R2, RZ, RZ, RZ ;  /* 0x000000ffff027224 */ /* 0x000fe200078e00ff */
[----:B------:R-:W1:Y:S01]  /*0050*/  LDCU UR4, c[0x0][0x360] ;  /* 0x00006c00ff0477ac */ /* 0x000e620008000800 */
[----:B------:R-:W2:Y:S01]  /*0060*/  LDCU.64 UR6, c[0x0][0x358] ;  /* 0x00006b00ff0677ac */ /* 0x000ea20008000a00 */
[----:B-1----:R-:W-:Y:S01]  /*0070*/  IMAD.U32 R0, RZ, RZ, UR4 ;  /* 0x00000004ff007e24 */ /* 0x002fe2000f8e00ff */
[----:B0-----:R-:W-:-:S13]  /*0080*/  ISETP.GE.AND P0, PT, R3, UR5, PT ;  /* 0x0000000503007c0c */ /* 0x001fda000bf06270 */
[----:B--2---:R-:W-:Y:S05]  /*0090*/  @P0 BRA `(.L_x_1) ;  /* 0x0000000400080947 */ /* 0x004fea0003800000 */
[----:B------:R-:W0:Y:S01]  /*00a0*/  I2F.U32.RP R8, R0 ;  /* 0x0000000000087306 */ /* 0x000e220000209000 */
[C---:B------:R-:W-:Y:S01]  /*00b0*/  IMAD.IADD R2, R0.reuse, 0x1, R3 ;  /* 0x0000000100027824 */ /* 0x040fe200078e0203 */
[----:B------:R-:W-:Y:S01]  /*00c0*/  ISETP.NE.U32.AND P2, PT, R0, RZ, PT ;  /* 0x000000ff0000720c */ /* 0x000fe20003f45070 */
[----:B------:R-:W-:Y:S01]  /*00d0*/  IMAD.MOV R9, RZ, RZ, -R0 ;  /* 0x000000ffff097224 */ /* 0x000fe200078e0a00 */
[----:B------:R-:W-:Y:S01]  /*00e0*/  BSSY.RECONVERGENT B1, `(.L_x_2) ;  /* 0x000002a000017945 */ /* 0x000fe20003800200 */
[----:B------:R-:W-:Y:S02]  /*00f0*/  MOV R15, R3 ;  /* 0x00000003000f7202 */ /* 0x000fe40000000f00 */
[C---:B------:R-:W-:Y:S02]  /*0100*/  ISETP.GE.U32.AND P0, PT, R2.reuse, UR5, PT ;  /* 0x0000000502007c0c */ /* 0x040fe4000bf06070 */
[----:B------:R-:W-:Y:S02]  /*0110*/  VIMNMX.U32 R7, PT, PT, R2, UR5, !PT ;  /* 0x0000000502077c48 */ /* 0x000fe4000ffe0000 */
[----:B------:R-:W-:Y:S01]  /*0120*/  SEL R6, RZ, 0x1, P0 ;  /* 0x00000001ff067807 */ /* 0x000fe20000000000 */
[----:B0-----:R-:W0:Y:S03]  /*0130*/  MUFU.RCP R8, R8 ;  /* 0x0000000800087308 */ /* 0x001e260000001000 */
[----:B------:R-:W-:-:S02]  /*0140*/  IADD3 R7, PT, PT, R7, -R2, -R6 ;  /* 0x8000000207077210 */ /* 0x000fc40007ffe806 */
[----:B0-----:R-:W-:-:S04]  /*0150*/  IADD3 R4, PT, PT, R8, 0xffffffe, RZ ;  /* 0x0ffffffe08047810 */ /* 0x001fc80007ffe0ff */
[----:B------:R0:W1:Y:S02]  /*0160*/  F2I.FTZ.U32.TRUNC.NTZ R5, R4 ;  /* 0x0000000400057305 */ /* 0x000064000021f000 */
[----:B0-----:R-:W-:Y:S02]  /*0170*/  HFMA2 R4, -RZ, RZ, 0, 0 ;  /* 0x00000000ff047431 */ /* 0x001fe400000001ff */
[----:B-1----:R-:W-:-:S04]  /*0180*/  IMAD R9, R9, R5, RZ ;  /* 0x0000000509097224 */ /* 0x002fc800078e02ff */
[----:B------:R-:W-:Y:S02]  /*0190*/  IMAD.HI.U32 R8, R5, R9, R4 ;  /* 0x0000000905087227 */ /* 0x000fe400078e0004 */
[----:B------:R-:W0:Y:S04]  /*01a0*/  LDC.64 R4, c[0x0][0x380] ;  /* 0x0000e000ff047b82 */ /* 0x000e280000000a00 */
[----:B------:R-:W-:-:S04]  /*01b0*/  IMAD.HI.U32 R9, R8, R7, RZ ;  /* 0x0000000708097227 */ /* 0x000fc800078e00ff */
[----:B------:R-:W-:-:S04]  /*01c0*/  IMAD.MOV R2, RZ, RZ, -R9 ;  /* 0x000000ffff027224 */ /* 0x000fc800078e0a09 */
[----:B------:R-:W-:-:S05]  /*01d0*/  IMAD R7, R0, R2, R7 ;  /* 0x0000000200077224 */ /* 0x000fca00078e0207 */
[----:B------:R-:W-:-:S13]  /*01e0*/  ISETP.GE.U32.AND P0, PT, R7, R0, PT ;  /* 0x000000000700720c */ /* 0x000fda0003f06070 */
[----:B------:R-:W-:Y:S01]  /*01f0*/  @P0 IMAD.IADD R7, R7, 0x1, -R0 ;  /* 0x0000000107070824 */ /* 0x000fe200078e0a00 */
[----:B------:R-:W-:-:S04]  /*0200*/  @P0 IADD3 R9, PT, PT, R9, 0x1, RZ ;  /* 0x0000000109090810 */ /* 0x000fc80007ffe0ff */
[----:B------:R-:W-:-:S13]  /*0210*/  ISETP.GE.U32.AND P1, PT, R7, R0, PT ;  /* 0x000000000700720c */ /* 0x000fda0003f26070 */
[----:B------:R-:W-:Y:S01]  /*0220*/  @P1 VIADD R9, R9, 0x1 ;  /* 0x0000000109091836 */ /* 0x000fe20000000000 */
[----:B------:R-:W-:-:S04]  /*0230*/  @!P2 LOP3.LUT R9, RZ, R0, RZ, 0x33, !PT ;  /* 0x00000000ff09a212 */ /* 0x000fc800078e33ff */
[----:B------:R-:W-:-:S04]  /*0240*/  IADD3 R9, PT, PT, R6, R9, RZ ;  /* 0x0000000906097210 */ /* 0x000fc80007ffe0ff */
[C---:B------:R-:W-:Y:S02]  /*0250*/  LOP3.LUT R2, R9.reuse, 0x3, RZ, 0xc0, !PT ;  /* 0x0000000309027812 */ /* 0x040fe400078ec0ff */
[----:B------:R-:W-:Y:S02]  /*0260*/  ISETP.GE.U32.AND P1, PT, R9, 0x3, PT ;  /* 0x000000030900780c */ /* 0x000fe40003f26070 */
[----:B------:R-:W-:Y:S01]  /*0270*/  ISETP.NE.AND P0, PT, R2, 0x3, PT ;  /* 0x000000030200780c */ /* 0x000fe20003f05270 */
[----:B------:R-:W-:-:S12]  /*0280*/  IMAD.MOV.U32 R2, RZ, RZ, RZ ;  /* 0x000000ffff027224 */ /* 0x000fd800078e00ff */
[----:B0-----:R-:W-:Y:S05]  /*0290*/  @!P0 BRA `(.L_x_3) ;  /* 0x0000000000388947 */ /* 0x001fea0003800000 */
[----:B------:R-:W0:Y:S01]  /*02a0*/  LDC.64 R6, c[0x0][0x380] ;  /* 0x0000e000ff067b82 */ /* 0x000e220000000a00 */
[----:B------:R-:W-:Y:S02]  /*02b0*/  VIADD R2, R9, 0x1 ;  /* 0x0000000109027836 */ /* 0x000fe40000000000 */
[----:B------:R-:W-:-:S03]  /*02c0*/  IMAD.MOV.U32 R15, RZ, RZ, R3 ;  /* 0x000000ffff0f7224 */ /* 0x000fc600078e0003 */
[----:B------:R-:W-:Y:S02]  /*02d0*/  LOP3.LUT R8, R2, 0x3, RZ, 0xc0, !PT ;  /* 0x0000000302087812 */ /* 0x000fe400078ec0ff */
[----:B------:R-:W-:Y:S02]  /*02e0*/  MOV R2, RZ ;  /* 0x000000ff00027202 */ /* 0x000fe40000000f00 */
[----:B------:R-:W-:Y:S01]  /*02f0*/  IADD3 R8, PT, PT, -R8, RZ, RZ ;  /* 0x000000ff08087210 */ /* 0x000fe20007ffe1ff */
[----:B0-----:R-:W-:-:S07]  /*0300*/  IMAD.WIDE.U32 R6, R3, 0x4, R6 ;  /* 0x0000000403067825 */ /* 0x001fce00078e0006 */
.L_x_4:
[----:B------:R0:W2:Y:S01]  /*0310*/  LDG.E R9, desc[UR6][R6.64] ;  /* 0x0000000606097981 */ /* 0x0000a2000c1e1900 */
[----:B------:R-:W-:Y:S01]  /*0320*/  VIADD R8, R8, 0x1 ;  /* 0x0000000108087836 */ /* 0x000fe20000000000 */
[----:B------:R-:W-:-:S04]  /*0330*/  IADD3 R15, PT, PT, R0, R15, RZ ;  /* 0x0000000f000f7210 */ /* 0x000fc80007ffe0ff */
[----:B------:R-:W-:Y:S01]  /*0340*/  ISETP.NE.AND P0, PT, R8, RZ, PT ;  /* 0x000000ff0800720c */ /* 0x000fe20003f05270 */
[----:B0-----:R-:W-:-:S04]  /*0350*/  IMAD.WIDE.U32 R6, R0, 0x4, R6 ;  /* 0x0000000400067825 */ /* 0x001fc800078e0006 */
[----:B--2---:R-:W-:-:S08]  /*0360*/  FADD R2, R9, R2 ;  /* 0x0000000209027221 */ /* 0x004fd00000000000 */
[----:B------:R-:W-:Y:S05]  /*0370*/  @P0 BRA `(.L_x_4) ;  /* 0xfffffffc00e40947 */ /* 0x000fea000383ffff */
.L_x_3:
[----:B------:R-:W-:Y:S05]  /*0380*/  BSYNC.RECONVERGENT B1 ;  /* 0x0000000000017941 */ /* 0x000fea0003800200 */
.L_x_2:
[----:B------:R-:W-:Y:S05]  /*0390*/  @!P1 BRA `(.L_x_1) ;  /* 0x0000000000489947 */ /* 0x000fea0003800000 */
.L_x_5:
[----:B------:R-:W-:Y:S02]  /*03a0*/  IMAD.IADD R9, R0, 0x1, R15 ;  /* 0x0000000100097824 */ /* 0x000fe400078e020f */
[----:B------:R-:W-:-:S03]  /*03b0*/  IMAD.WIDE.U32 R6, R15, 0x4, R4 ;  /* 0x000000040f067825 */ /* 0x000fc600078e0004 */
[C---:B------:R-:W-:Y:S01]  /*03c0*/  IADD3 R11, PT, PT, R0.reuse, R9, RZ ;  /* 0x00000009000b7210 */ /* 0x040fe20007ffe0ff */
[----:B------:R-:W-:Y:S02]  /*03d0*/  IMAD.WIDE.U32 R8, R9, 0x4, R4 ;  /* 0x0000000409087825 */ /* 0x000fe400078e0004 */
[----:B------:R-:W2:Y:S02]  /*03e0*/  LDG.E R7, desc[UR6][R6.64] ;  /* 0x0000000606077981 */ /* 0x000ea4000c1e1900 */
[----:B------:R-:W-:Y:S02]  /*03f0*/  IMAD.IADD R15, R0, 0x1, R11 ;  /* 0x00000001000f7824 */ /* 0x000fe400078e020b */
[--C-:B------:R-:W-:Y:S01]  /*0400*/  IMAD.WIDE.U32 R10, R11, 0x4, R4.reuse ;  /* 0x000000040b0a7825 */ /* 0x100fe200078e0004 */
[----:B------:R-:W3:Y:S03]  /*0410*/  LDG.E R9, desc[UR6][R8.64] ;  /* 0x0000000608097981 */ /* 0x000ee6000c1e1900 */
[----:B------:R-:W-:-:S02]  /*0420*/  IMAD.WIDE.U32 R12, R15, 0x4, R4 ;  /* 0x000000040f0c7825 */ /* 0x000fc400078e0004 */
[----:B------:R-:W4:Y:S04]  /*0430*/  LDG.E R11, desc[UR6][R10.64] ;  /* 0x000000060a0b7981 */ /* 0x000f28000c1e1900 */
[----:B------:R-:W5:Y:S01]  /*0440*/  LDG.E R13, desc[UR6][R12.64] ;  /* 0x000000060c0d7981 */ /* 0x000f62000c1e1900 */
[----:B------:R-:W-:-:S04]  /*0450*/  IADD3 R15, PT, PT, R0, R15, RZ ;  /* 0x0000000f000f7210 */ /* 0x000fc80007ffe0ff */
[----:B------:R-:W-:Y:S01]  /*0460*/  ISETP.GE.AND P0, PT, R15, UR5, PT ;  /* 0x000000050f007c0c */ /* 0x000fe2000bf06270 */
[----:B--2---:R-:W-:-:S04]  /*0470*/  FADD R2, R7, R2 ;  /* 0x0000000207027221 */ /* 0x004fc80000000000 */
[----:B---3--:R-:W-:-:S04]  /*0480*/  FADD R2, R2, R9 ;  /* 0x0000000902027221 */ /* 0x008fc80000000000 */
[----:B----4-:R-:W-:-:S04]  /*0490*/  FADD R2, R2, R11 ;  /* 0x0000000b02027221 */ /* 0x010fc80000000000 */
[----:B-----5:R-:W-:Y:S01]  /*04a0*/  FADD R2, R2, R13 ;  /* 0x0000000d02027221 */ /* 0x020fe20000000000 */
[----:B------:R-:W-:Y:S06]  /*04b0*/  @!P0 BRA `(.L_x_5) ;  /* 0xfffffffc00b88947 */ /* 0x000fec000383ffff */
.L_x_1:
[----:B------:R-:W-:Y:S05]  /*04c0*/  BSYNC.RECONVERGENT B0 ;  /* 0x0000000000007941 */ /* 0x000fea0003800200 */
.L_x_0:
[----:B------:R-:W0:Y:S01]  /*04d0*/  S2UR UR5, SR_CgaCtaId ;  /* 0x00000000000579c3 */ /* 0x000e220000008800 */
[----:B------:R-:W-:Y:S01]  /*04e0*/  UMOV UR4, 0x400 ;  /* 0x0000040000047882 */ /* 0x000fe20000000000 */
[----:B------:R-:W-:Y:S02]  /*04f0*/  ISETP.GE.U32.AND P1, PT, R0, 0x2, PT ;  /* 0x000000020000780c */ /* 0x000fe40003f26070 */
[----:B------:R-:W-:Y:S01]  /*0500*/  ISETP.NE.AND P0, PT, R3, RZ, PT ;  /* 0x000000ff0300720c */ /* 0x000fe20003f05270 */
[----:B0-----:R-:W-:-:S06]  /*0510*/  ULEA UR4, UR5, UR4, 0x18 ;  /* 0x0000000405047291 */ /* 0x001fcc000f8ec0ff */
[----:B------:R-:W-:-:S05]  /*0520*/  LEA R5, R3, UR4, 0x2 ;  /* 0x0000000403057c11 */ /* 0x000fca000f8e10ff */
[----:B------:R0:W-:Y:S01]  /*0530*/  STS [R5], R2 ;  /* 0x0000000205007388 */ /* 0x0001e20000000800 */
[----:B------:R-:W-:Y:S06]  /*0540*/  BAR.SYNC.DEFER_BLOCKING 0x0 ;  /* 0x0000000000007b1d */ /* 0x000fec0000010000 */
[----:B------:R-:W-:Y:S05]  /*0550*/  @!P1 BRA `(.L_x_6) ;  /* 0x00000000002c9947 */ /* 0x000fea0003800000 */
.L_x_7:
[----:B------:R-:W-:-:S04]  /*0560*/  SHF.R.U32.HI R6, RZ, 0x1, R0 ;  /* 0x00000001ff067819 */ /* 0x000fc80000011600 */
[----:B------:R-:W-:-:S13]  /*0570*/  ISETP.GE.U32.AND P1, PT, R3, R6, PT ;  /* 0x000000060300720c */ /* 0x000fda0003f26070 */
[----:B0-----:R-:W-:Y:S01]  /*0580*/  @!P1 IMAD R2, R6, 0x4, R5 ;  /* 0x0000000406029824 */ /* 0x001fe200078e0205 */
[----:B------:R-:W-:Y:S05]  /*0590*/  @!P1 LDS R7, [R5] ;  /* 0x0000000005079984 */ /* 0x000fea0000000800 */
[----:B------:R-:W0:Y:S02]  /*05a0*/  @!P1 LDS R2, [R2] ;  /* 0x0000000002029984 */ /* 0x000e240000000800 */
[----:B0-----:R-:W-:-:S05]  /*05b0*/  @!P1 FADD R4, R2, R7 ;  /* 0x0000000702049221 */ /* 0x001fca0000000000 */
[----:B------:R1:W-:Y:S01]  /*05c0*/  @!P1 STS [R5], R4 ;  /* 0x0000000405009388 */ /* 0x0003e20000000800 */
[----:B------:R-:W-:Y:S01]  /*05d0*/  BAR.SYNC.DEFER_BLOCKING 0x0 ;  /* 0x0000000000007b1d */ /* 0x000fe20000010000 */
[----:B------:R-:W-:Y:S02]  /*05e0*/  ISETP.GT.U32.AND P1, PT, R0, 0x3, PT ;  /* 0x000000030000780c */ /* 0x000fe40003f24070 */
[----:B------:R-:W-:-:S11]  /*05f0*/  MOV R0, R6 ;  /* 0x0000000600007202 */ /* 0x000fd60000000f00 */
[----:B-1----:R-:W-:Y:S05]  /*0600*/  @P1 BRA `(.L_x_7) ;  /* 0xfffffffc00d41947 */ /* 0x002fea000383ffff */
.L_x_6:
[----:B------:R-:W-:Y:S05]  /*0610*/  @P0 EXIT ;  /* 0x000000000000094d */ /* 0x000fea0003800000 */
[----:B------:R-:W1:Y:S01]  /*0620*/  S2UR UR5, SR_CgaCtaId ;  /* 0x00000000000579c3 */ /* 0x000e620000008800 */
[----:B------:R-:W-:-:S07]  /*0630*/  UMOV UR4, 0x400 ;  /* 0x0000040000047882 */ /* 0x000fce0000000000 */
[----:B0-----:R-:W0:Y:S01]  /*0640*/  LDC.64 R2, c[0x0][0x388] ;  /* 0x0000e200ff027b82 */ /* 0x001e220000000a00 */
[----:B-1----:R-:W-:-:S09]  /*0650*/  ULEA UR4, UR5, UR4, 0x18 ;  /* 0x0000000405047291 */ /* 0x002fd2000f8ec0ff */
[----:B------:R-:W0:Y:S04]  /*0660*/  LDS R5, [UR4] ;  /* 0x00000004ff057984 */ /* 0x000e280008000800 */
[----:B0-----:R-:W-:Y:S01]  /*0670*/  STG.E desc[UR6][R2.64], R5 ;  /* 0x0000000502007986 */ /* 0x001fe2000c101906 */
[----:B------:R-:W-:Y:S05]  /*0680*/  EXIT ;  /* 0x000000000000794d */ /* 0x000fea0003800000 */
.L_x_8:
[----:B------:R-:W-:-:S00]  /*0690*/  BRA `(.L_x_8) ;  /* 0xfffffffc00fc7947 */ /* 0x000fc0000383ffff */
[----:B------:R-:W-:-:S00]  /*06a0*/  NOP ;  /* 0x0000000000007918 */ /* 0x000fc00000000000 */
        /* <DEDUP_REMOVED lines=13> */
.L_x_9:


//--------------------- .nv.shared._Z9reduceSumPKfPfi --------------------------
	.section	.nv.shared._Z9reduceSumPKfPfi,"aw",@nobits
	.sectionflags	@""
	.align	4
.nv.shared._Z9reduceSumPKfPfi:
	.zero		2048


//--------------------- .nv.shared.reserved.0     --------------------------
	.section	.nv.shared.reserved.0,"aw",@nobits
	.weak		__nv_reservedSMEM_offset_0_alias
	.size		__nv_reservedSMEM_offset_0_alias, 0, 64
	.other		__nv_reservedSMEM_offset_0_alias,@"STO_CUDA_RESERVED_SHARED STV_DEFAULT"
__nv_reservedSMEM_offset_0_alias:
	.zero		0
	.zero		64


//--------------------- .nv.constant0._Z9reduceSumPKfPfi --------------------------
	.section	.nv.constant0._Z9reduceSumPKfPfi,"a",@progbits
	.sectionflags	@""
	.align	4
.nv.constant0._Z9reduceSumPKfPfi:
	.zero		916


//--------------------- SYMBOLS --------------------------

	.type		.nv.reservedSmem.offset0,@object
	.size		.nv.reservedSmem.offset0,0x4
	.type		.nv.reservedSmem.cap,@object
	.size		.nv.reservedSmem.cap,0x4
